	.headerflags	@"EF_CUDA_TEXMODE_UNIFIED EF_CUDA_64BIT_ADDRESS EF_CUDA_ACCELERATORS EF_CUDA_SM90 EF_CUDA_VIRTUAL_SM(EF_CUDA_SM90)"
	.elftype	@"ET_EXEC"


//--------------------- .nv.info                  --------------------------
	.section	.nv.info,"",@"SHT_CUDA_INFO"
	.align	4


	//----- nvinfo : EIATTR_REGCOUNT
	.align		4
        /*0000*/ 	.byte	0x04, 0x2f
        /*0002*/ 	.short	(.L_1 - .L_0)
	.align		4
.L_0:
        /*0004*/ 	.word	index@(triton_poi_fused__to_copy_arange_clamp_mul_sub_7)
        /*0008*/ 	.word	0x0000000c


	//----- nvinfo : EIATTR_MIN_STACK_SIZE
	.align		4
.L_1:
        /*000c*/ 	.byte	0x04, 0x12
        /*000e*/ 	.short	(.L_3 - .L_2)
	.align		4
.L_2:
        /*0010*/ 	.word	index@(triton_poi_fused__to_copy_arange_clamp_mul_sub_7)
        /*0014*/ 	.word	0x00000000


	//----- nvinfo : EIATTR_FRAME_SIZE
	.align		4
.L_3:
        /*0018*/ 	.byte	0x04, 0x11
        /*001a*/ 	.short	(.L_5 - .L_4)
	.align		4
.L_4:
        /*001c*/ 	.word	index@(triton_poi_fused__to_copy_arange_clamp_mul_sub_7)
        /*0020*/ 	.word	0x00000000


	//----- nvinfo : EIATTR_MIN_STACK_SIZE
	.align		4
.L_5:
        /*0024*/ 	.byte	0x04, 0x12
        /*0026*/ 	.short	(.L_7 - .L_6)
	.align		4
.L_6:
        /*0028*/ 	.word	index@(triton_poi_fused__to_copy_arange_clamp_mul_sub_7)
        /*002c*/ 	.word	0x00000000
.L_7:


//--------------------- .nv.info.triton_poi_fused__to_copy_arange_clamp_mul_sub_7 --------------------------
	.section	.nv.info.triton_poi_fused__to_copy_arange_clamp_mul_sub_7,"",@"SHT_CUDA_INFO"
	.sectionflags	@""
	.align	4


	//----- nvinfo : EIATTR_CUDA_API_VERSION
	.align		4
        /*0000*/ 	.byte	0x04, 0x37
        /*0002*/ 	.short	(.L_9 - .L_8)
.L_8:
        /*0004*/ 	.word	0x0000007c


	//----- nvinfo : EIATTR_KPARAM_INFO
	.align		4
.L_9:
        /*0008*/ 	.byte	0x04, 0x17
        /*000a*/ 	.short	(.L_11 - .L_10)
.L_10:
        /*000c*/ 	.word	0x00000000
        /*0010*/ 	.short	0x0001
        /*0012*/ 	.short	0x0008
        /*0014*/ 	.byte	0x00, 0xf0, 0x11, 0x00


	//----- nvinfo : EIATTR_KPARAM_INFO
	.align		4
.L_11:
        /*0018*/ 	.byte	0x04, 0x17
        /*001a*/ 	.short	(.L_13 - .L_12)
.L_12:
        /*001c*/ 	.word	0x00000000
        /*0020*/ 	.short	0x0000
        /*0022*/ 	.short	0x0000
        /*0024*/ 	.byte	0x00, 0xf4, 0x21, 0x00


	//----- nvinfo : EIATTR_SPARSE_MMA_MASK
	.align		4
.L_13:
        /*0028*/ 	.byte	0x03, 0x50
        /*002a*/ 	.short	0x0000


	//----- nvinfo : EIATTR_MAXREG_COUNT
	.align		4
        /*002c*/ 	.byte	0x03, 0x1b
        /*002e*/ 	.short	0x00ff


	//----- nvinfo : EIATTR_EXIT_INSTR_OFFSETS
	.align		4
        /*0030*/ 	.byte	0x04, 0x1c
        /*0032*/ 	.short	(.L_15 - .L_14)


	//   ....[0]....
.L_14:
        /*0034*/ 	.word	0x00000160


	//   ....[1]....
        /*0038*/ 	.word	0x00000190


	//----- nvinfo : EIATTR_REQNTID
	.align		4
.L_15:
        /*003c*/ 	.byte	0x04, 0x10
        /*003e*/ 	.short	(.L_17 - .L_16)
.L_16:
        /*0040*/ 	.word	0x00000020
        /*0044*/ 	.word	0x00000001
        /*0048*/ 	.word	0x00000001


	//----- nvinfo : EIATTR_CBANK_PARAM_SIZE
	.align		4
.L_17:
        /*004c*/ 	.byte	0x03, 0x19
        /*004e*/ 	.short	0x000c


	//----- nvinfo : EIATTR_PARAM_CBANK
	.align		4
        /*0050*/ 	.byte	0x04, 0x0a
        /*0052*/ 	.short	(.L_19 - .L_18)
	.align		4
.L_18:
        /*0054*/ 	.word	index@(.nv.constant0.triton_poi_fused__to_copy_arange_clamp_mul_sub_7)
        /*0058*/ 	.short	0x0210
        /*005a*/ 	.short	0x000c


	//----- nvinfo : EIATTR_SW_WAR
	.align		4
.L_19:
        /*005c*/ 	.byte	0x04, 0x36
        /*005e*/ 	.short	(.L_21 - .L_20)
.L_20:
        /*0060*/ 	.word	0x00000008
.L_21:


//--------------------- .nv.callgraph             --------------------------
	.section	.nv.callgraph,"",@"SHT_CUDA_CALLGRAPH"
	.align	4
	.sectionentsize	8
	.align		4
        /*0000*/ 	.word	0x00000000
	.align		4
        /*0004*/ 	.word	0xffffffff
	.align		4
        /*0008*/ 	.word	0x00000000
	.align		4
        /*000c*/ 	.word	0xfffffffe
	.align		4
        /*0010*/ 	.word	0x00000000
	.align		4
        /*0014*/ 	.word	0xfffffffd
	.align		4
        /*0018*/ 	.word	0x00000000
	.align		4
        /*001c*/ 	.word	0xfffffffc


//--------------------- .text.triton_poi_fused__to_copy_arange_clamp_mul_sub_7 --------------------------
	.section	.text.triton_poi_fused__to_copy_arange_clamp_mul_sub_7,"ax",@progbits
	.align	128
        .global         triton_poi_fused__to_copy_arange_clamp_mul_sub_7
        .type           triton_poi_fused__to_copy_arange_clamp_mul_sub_7,@function
        .size           triton_poi_fused__to_copy_arange_clamp_mul_sub_7,(.L_x_1 - triton_poi_fused__to_copy_arange_clamp_mul_sub_7)
        .other          triton_poi_fused__to_copy_arange_clamp_mul_sub_7,@"STO_CUDA_ENTRY STV_DEFAULT"
triton_poi_fused__to_copy_arange_clamp_mul_sub_7:
.text.triton_poi_fused__to_copy_arange_clamp_mul_sub_7:
[----:B------:R-:W0:Y:S02]  /*0000*/  LDC R1, c[0x0][0x28] ;  /* 0x00000a00ff017b82 */ /* 0x000e240000000800 */
[----:B------:R-:W1:Y:S01]  /*0010*/  S2R R0, SR_TID.X ;  /* 0x0000000000007919 */ /* 0x000e620000002100 */
[----:B------:R-:W2:Y:S01]  /*0020*/  S2R R5, SR_CTAID.X ;  /* 0x0000000000057919 */ /* 0x000ea20000002500 */
[----:B-1----:R-:W-:-:S05]  /*0030*/  IMAD.SHL.U32 R0, R0, 0x2, RZ ;  /* 0x0000000200007824 */ /* 0x002fca00078e00ff */
[----:B------:R-:W-:-:S05]  /*0040*/  LOP3.LUT R0, R0, 0x3e, RZ, 0xc0, !PT ;  /* 0x0000003e00007812 */ /* 0x000fca00078ec0ff */
[----:B--2---:R-:W-:-:S04]  /*0050*/  IMAD R5, R5, 0x40, R0 ;  /* 0x0000004005057824 */ /* 0x004fc800078e0200 */
[C---:B------:R-:W-:Y:S01]  /*0060*/  VIADD R0, R5.reuse, 0x1 ;  /* 0x0000000105007836 */ /* 0x040fe20000000000 */
[----:B------:R-:W-:Y:S02]  /*0070*/  I2FP.F32.S32 R2, R5 ;  /* 0x0000000500027245 */ /* 0x000fe40000201400 */
[----:B------:R-:W-:Y:S02]  /*0080*/  ISETP.GE.AND P0, PT, R5, 0x40, PT ;  /* 0x000000400500780c */ /* 0x000fe40003f06270 */
[----:B------:R-:W-:Y:S01]  /*0090*/  I2FP.F32.S32 R0, R0 ;  /* 0x0000000000007245 */ /* 0x000fe20000201400 */
[----:B------:R-:W-:-:S04]  /*00a0*/  FMUL R2, R2, 0.4920634925365447998 ;  /* 0x3efbefbf02027820 */ /* 0x000fc80000400000 */
[----:B------:R-:W-:Y:S01]  /*00b0*/  FMUL R0, R0, 0.4920634925365447998 ;  /* 0x3efbefbf00007820 */ /* 0x000fe20000400000 */
[----:B------:R-:W-:Y:S02]  /*00c0*/  FMNMX R4, RZ, R2, !PT ;  /* 0x00000002ff047209 */ /* 0x000fe40007800000 */
[----:B------:R-:W1:Y:S02]  /*00d0*/  LDC.64 R2, c[0x0][0x210] ;  /* 0x00008400ff027b82 */ /* 0x000e640000000a00 */
[----:B------:R-:W-:Y:S01]  /*00e0*/  FMNMX R0, RZ, R0, !PT ;  /* 0x00000000ff007209 */ /* 0x000fe20007800000 */
[----:B------:R-:W2:Y:S08]  /*00f0*/  F2I.TRUNC.NTZ R6, R4 ;  /* 0x0000000400067305 */ /* 0x000eb0000020f100 */
[----:B------:R-:W3:Y:S01]  /*0100*/  F2I.TRUNC.NTZ R7, R0 ;  /* 0x0000000000077305 */ /* 0x000ee2000020f100 */
[----:B--2---:R-:W-:-:S05]  /*0110*/  I2FP.F32.S32 R9, R6 ;  /* 0x0000000600097245 */ /* 0x004fca0000201400 */
[----:B------:R-:W-:Y:S01]  /*0120*/  FADD.SAT R6, R4, -R9 ;  /* 0x8000000904067221 */ /* 0x000fe20000002000 */
[----:B-1----:R-:W-:Y:S01]  /*0130*/  IMAD.WIDE R2, R5, 0x4, R2 ;  /* 0x0000000405027825 */ /* 0x002fe200078e0202 */
[----:B---3--:R-:W-:-:S05]  /*0140*/  I2FP.F32.S32 R7, R7 ;  /* 0x0000000700077245 */ /* 0x008fca0000201400 */
[----:B------:R-:W-:Y:S01]  /*0150*/  FADD.SAT R7, R0, -R7 ;  /* 0x8000000700077221 */ /* 0x000fe20000002000 */
[----:B------:R-:W-:Y:S06]  /*0160*/  @P0 EXIT ;  /* 0x000000000000094d */ /* 0x000fec0003800000 */
[----:B------:R-:W-:Y:S02]  /*0170*/  ULDC.64 UR4, c[0x0][0x208] ;  /* 0x0000820000047ab9 */ /* 0x000fe40000000a00 */
[----:B------:R-:W-:Y:S01]  /*0180*/  STG.E.64 desc[UR4][R2.64], R6 ;  /* 0x0000000602007986 */ /* 0x000fe2000c101b04 */
[----:B------:R-:W-:Y:S05]  /*0190*/  EXIT ;  /* 0x000000000000794d */ /* 0x000fea0003800000 */
.L_x_0:
[----:B------:R-:W-:-:S00]  /*01a0*/  BRA `(.L_x_0) ;  /* 0xfffffffc00fc7947 */ /* 0x000fc0000383ffff */
[----:B------:R-:W-:-:S00]  /*01b0*/  NOP ;  /* 0x0000000000007918 */ /* 0x000fc00000000000 */
        /* <DEDUP_REMOVED lines=12> */
.L_x_1:


//--------------------- .nv.constant0.triton_poi_fused__to_copy_arange_clamp_mul_sub_7 --------------------------
	.section	.nv.constant0.triton_poi_fused__to_copy_arange_clamp_mul_sub_7,"a",@progbits
	.sectionflags	@""
	.align	4
.nv.constant0.triton_poi_fused__to_copy_arange_clamp_mul_sub_7:
	.zero		540
